//
// Generated by NVIDIA NVVM Compiler
//
// Compiler Build ID: CL-36424714
// Cuda compilation tools, release 13.0, V13.0.88
// Based on NVVM 20.0.0
//

.version 9.0
.target sm_100
.address_size 64

	// .globl	_Z31attention_output_tile_64_kernelPfS_S_
.global .align 4 .b8 weights[32768];
.global .align 4 .b8 v[65536];
.global .align 4 .b8 result[32768];

.visible .entry _Z31attention_output_tile_64_kernelPfS_S_(
	.param .u64 .ptr .align 1 _Z31attention_output_tile_64_kernelPfS_S__param_0,
	.param .u64 .ptr .align 1 _Z31attention_output_tile_64_kernelPfS_S__param_1,
	.param .u64 .ptr .align 1 _Z31attention_output_tile_64_kernelPfS_S__param_2
)
{
	.reg .pred 	%p<9>;
	.reg .b32 	%r<15>;
	.reg .b32 	%f<387>;
	.reg .b64 	%rd<30>;

	ld.param.u64 	%rd2, [_Z31attention_output_tile_64_kernelPfS_S__param_0];
	ld.param.u64 	%rd3, [_Z31attention_output_tile_64_kernelPfS_S__param_1];
	ld.param.u64 	%rd4, [_Z31attention_output_tile_64_kernelPfS_S__param_2];
	mov.u32 	%r3, %tid.y;
	mov.u32 	%r4, %ctaid.y;
	mov.u32 	%r5, %ntid.y;
	mad.lo.s32 	%r1, %r4, %r5, %r3;
	mov.u32 	%r6, %tid.x;
	mov.u32 	%r7, %ctaid.x;
	mov.u32 	%r8, %ntid.x;
	mad.lo.s32 	%r2, %r7, %r8, %r6;
	setp.lt.u32 	%p2, %r1, 64;
	setp.lt.s32 	%p3, %r2, 128;
	and.pred  	%p1, %p2, %p3;
	mul.wide.u32 	%rd5, %r1, 512;
	mov.u64 	%rd6, weights;
	add.s64 	%rd1, %rd6, %rd5;
	not.pred 	%p4, %p1;
	@%p4 bra 	$L__BB0_2;
	cvta.to.global.u64 	%rd7, %rd2;
	shl.b32 	%r9, %r1, 7;
	add.s32 	%r10, %r9, %r2;
	mul.wide.s32 	%rd8, %r10, 4;
	add.s64 	%rd9, %rd7, %rd8;
	ld.global.f32 	%f1, [%rd9];
	mul.wide.s32 	%rd10, %r2, 4;
	add.s64 	%rd11, %rd1, %rd10;
	st.global.f32 	[%rd11], %f1;
$L__BB0_2:
	setp.gt.s32 	%p5, %r2, 127;
	setp.gt.u32 	%p6, %r1, 127;
	or.pred  	%p7, %p6, %p5;
	@%p7 bra 	$L__BB0_4;
	shl.b32 	%r11, %r1, 7;
	add.s32 	%r12, %r11, %r2;
	cvta.to.global.u64 	%rd12, %rd3;
	mul.wide.s32 	%rd13, %r12, 4;
	add.s64 	%rd14, %rd12, %rd13;
	ld.global.f32 	%f2, [%rd14];
	mov.u64 	%rd16, v;
	add.s64 	%rd17, %rd16, %rd5;
	mul.wide.s32 	%rd18, %r2, 4;
	add.s64 	%rd19, %rd17, %rd18;
	st.global.f32 	[%rd19], %f2;
$L__BB0_4:
	@%p4 bra 	$L__BB0_6;
	mul.wide.s32 	%rd20, %r2, 4;
	mov.u64 	%rd21, v;
	add.s64 	%rd22, %rd21, %rd20;
	ld.global.f32 	%f3, [%rd1];
	ld.global.f32 	%f4, [%rd22];
	fma.rn.f32 	%f5, %f3, %f4, 0f00000000;
	ld.global.f32 	%f6, [%rd1+4];
	ld.global.f32 	%f7, [%rd22+512];
	fma.rn.f32 	%f8, %f6, %f7, %f5;
	ld.global.f32 	%f9, [%rd1+8];
	ld.global.f32 	%f10, [%rd22+1024];
	fma.rn.f32 	%f11, %f9, %f10, %f8;
	ld.global.f32 	%f12, [%rd1+12];
	ld.global.f32 	%f13, [%rd22+1536];
	fma.rn.f32 	%f14, %f12, %f13, %f11;
	ld.global.f32 	%f15, [%rd1+16];
	ld.global.f32 	%f16, [%rd22+2048];
	fma.rn.f32 	%f17, %f15, %f16, %f14;
	ld.global.f32 	%f18, [%rd1+20];
	ld.global.f32 	%f19, [%rd22+2560];
	fma.rn.f32 	%f20, %f18, %f19, %f17;
	ld.global.f32 	%f21, [%rd1+24];
	ld.global.f32 	%f22, [%rd22+3072];
	fma.rn.f32 	%f23, %f21, %f22, %f20;
	ld.global.f32 	%f24, [%rd1+28];
	ld.global.f32 	%f25, [%rd22+3584];
	fma.rn.f32 	%f26, %f24, %f25, %f23;
	ld.global.f32 	%f27, [%rd1+32];
	ld.global.f32 	%f28, [%rd22+4096];
	fma.rn.f32 	%f29, %f27, %f28, %f26;
	ld.global.f32 	%f30, [%rd1+36];
	ld.global.f32 	%f31, [%rd22+4608];
	fma.rn.f32 	%f32, %f30, %f31, %f29;
	ld.global.f32 	%f33, [%rd1+40];
	ld.global.f32 	%f34, [%rd22+5120];
	fma.rn.f32 	%f35, %f33, %f34, %f32;
	ld.global.f32 	%f36, [%rd1+44];
	ld.global.f32 	%f37, [%rd22+5632];
	fma.rn.f32 	%f38, %f36, %f37, %f35;
	ld.global.f32 	%f39, [%rd1+48];
	ld.global.f32 	%f40, [%rd22+6144];
	fma.rn.f32 	%f41, %f39, %f40, %f38;
	ld.global.f32 	%f42, [%rd1+52];
	ld.global.f32 	%f43, [%rd22+6656];
	fma.rn.f32 	%f44, %f42, %f43, %f41;
	ld.global.f32 	%f45, [%rd1+56];
	ld.global.f32 	%f46, [%rd22+7168];
	fma.rn.f32 	%f47, %f45, %f46, %f44;
	ld.global.f32 	%f48, [%rd1+60];
	ld.global.f32 	%f49, [%rd22+7680];
	fma.rn.f32 	%f50, %f48, %f49, %f47;
	ld.global.f32 	%f51, [%rd1+64];
	ld.global.f32 	%f52, [%rd22+8192];
	fma.rn.f32 	%f53, %f51, %f52, %f50;
	ld.global.f32 	%f54, [%rd1+68];
	ld.global.f32 	%f55, [%rd22+8704];
	fma.rn.f32 	%f56, %f54, %f55, %f53;
	ld.global.f32 	%f57, [%rd1+72];
	ld.global.f32 	%f58, [%rd22+9216];
	fma.rn.f32 	%f59, %f57, %f58, %f56;
	ld.global.f32 	%f60, [%rd1+76];
	ld.global.f32 	%f61, [%rd22+9728];
	fma.rn.f32 	%f62, %f60, %f61, %f59;
	ld.global.f32 	%f63, [%rd1+80];
	ld.global.f32 	%f64, [%rd22+10240];
	fma.rn.f32 	%f65, %f63, %f64, %f62;
	ld.global.f32 	%f66, [%rd1+84];
	ld.global.f32 	%f67, [%rd22+10752];
	fma.rn.f32 	%f68, %f66, %f67, %f65;
	ld.global.f32 	%f69, [%rd1+88];
	ld.global.f32 	%f70, [%rd22+11264];
	fma.rn.f32 	%f71, %f69, %f70, %f68;
	ld.global.f32 	%f72, [%rd1+92];
	ld.global.f32 	%f73, [%rd22+11776];
	fma.rn.f32 	%f74, %f72, %f73, %f71;
	ld.global.f32 	%f75, [%rd1+96];
	ld.global.f32 	%f76, [%rd22+12288];
	fma.rn.f32 	%f77, %f75, %f76, %f74;
	ld.global.f32 	%f78, [%rd1+100];
	ld.global.f32 	%f79, [%rd22+12800];
	fma.rn.f32 	%f80, %f78, %f79, %f77;
	ld.global.f32 	%f81, [%rd1+104];
	ld.global.f32 	%f82, [%rd22+13312];
	fma.rn.f32 	%f83, %f81, %f82, %f80;
	ld.global.f32 	%f84, [%rd1+108];
	ld.global.f32 	%f85, [%rd22+13824];
	fma.rn.f32 	%f86, %f84, %f85, %f83;
	ld.global.f32 	%f87, [%rd1+112];
	ld.global.f32 	%f88, [%rd22+14336];
	fma.rn.f32 	%f89, %f87, %f88, %f86;
	ld.global.f32 	%f90, [%rd1+116];
	ld.global.f32 	%f91, [%rd22+14848];
	fma.rn.f32 	%f92, %f90, %f91, %f89;
	ld.global.f32 	%f93, [%rd1+120];
	ld.global.f32 	%f94, [%rd22+15360];
	fma.rn.f32 	%f95, %f93, %f94, %f92;
	ld.global.f32 	%f96, [%rd1+124];
	ld.global.f32 	%f97, [%rd22+15872];
	fma.rn.f32 	%f98, %f96, %f97, %f95;
	ld.global.f32 	%f99, [%rd1+128];
	ld.global.f32 	%f100, [%rd22+16384];
	fma.rn.f32 	%f101, %f99, %f100, %f98;
	ld.global.f32 	%f102, [%rd1+132];
	ld.global.f32 	%f103, [%rd22+16896];
	fma.rn.f32 	%f104, %f102, %f103, %f101;
	ld.global.f32 	%f105, [%rd1+136];
	ld.global.f32 	%f106, [%rd22+17408];
	fma.rn.f32 	%f107, %f105, %f106, %f104;
	ld.global.f32 	%f108, [%rd1+140];
	ld.global.f32 	%f109, [%rd22+17920];
	fma.rn.f32 	%f110, %f108, %f109, %f107;
	ld.global.f32 	%f111, [%rd1+144];
	ld.global.f32 	%f112, [%rd22+18432];
	fma.rn.f32 	%f113, %f111, %f112, %f110;
	ld.global.f32 	%f114, [%rd1+148];
	ld.global.f32 	%f115, [%rd22+18944];
	fma.rn.f32 	%f116, %f114, %f115, %f113;
	ld.global.f32 	%f117, [%rd1+152];
	ld.global.f32 	%f118, [%rd22+19456];
	fma.rn.f32 	%f119, %f117, %f118, %f116;
	ld.global.f32 	%f120, [%rd1+156];
	ld.global.f32 	%f121, [%rd22+19968];
	fma.rn.f32 	%f122, %f120, %f121, %f119;
	ld.global.f32 	%f123, [%rd1+160];
	ld.global.f32 	%f124, [%rd22+20480];
	fma.rn.f32 	%f125, %f123, %f124, %f122;
	ld.global.f32 	%f126, [%rd1+164];
	ld.global.f32 	%f127, [%rd22+20992];
	fma.rn.f32 	%f128, %f126, %f127, %f125;
	ld.global.f32 	%f129, [%rd1+168];
	ld.global.f32 	%f130, [%rd22+21504];
	fma.rn.f32 	%f131, %f129, %f130, %f128;
	ld.global.f32 	%f132, [%rd1+172];
	ld.global.f32 	%f133, [%rd22+22016];
	fma.rn.f32 	%f134, %f132, %f133, %f131;
	ld.global.f32 	%f135, [%rd1+176];
	ld.global.f32 	%f136, [%rd22+22528];
	fma.rn.f32 	%f137, %f135, %f136, %f134;
	ld.global.f32 	%f138, [%rd1+180];
	ld.global.f32 	%f139, [%rd22+23040];
	fma.rn.f32 	%f140, %f138, %f139, %f137;
	ld.global.f32 	%f141, [%rd1+184];
	ld.global.f32 	%f142, [%rd22+23552];
	fma.rn.f32 	%f143, %f141, %f142, %f140;
	ld.global.f32 	%f144, [%rd1+188];
	ld.global.f32 	%f145, [%rd22+24064];
	fma.rn.f32 	%f146, %f144, %f145, %f143;
	ld.global.f32 	%f147, [%rd1+192];
	ld.global.f32 	%f148, [%rd22+24576];
	fma.rn.f32 	%f149, %f147, %f148, %f146;
	ld.global.f32 	%f150, [%rd1+196];
	ld.global.f32 	%f151, [%rd22+25088];
	fma.rn.f32 	%f152, %f150, %f151, %f149;
	ld.global.f32 	%f153, [%rd1+200];
	ld.global.f32 	%f154, [%rd22+25600];
	fma.rn.f32 	%f155, %f153, %f154, %f152;
	ld.global.f32 	%f156, [%rd1+204];
	ld.global.f32 	%f157, [%rd22+26112];
	fma.rn.f32 	%f158, %f156, %f157, %f155;
	ld.global.f32 	%f159, [%rd1+208];
	ld.global.f32 	%f160, [%rd22+26624];
	fma.rn.f32 	%f161, %f159, %f160, %f158;
	ld.global.f32 	%f162, [%rd1+212];
	ld.global.f32 	%f163, [%rd22+27136];
	fma.rn.f32 	%f164, %f162, %f163, %f161;
	ld.global.f32 	%f165, [%rd1+216];
	ld.global.f32 	%f166, [%rd22+27648];
	fma.rn.f32 	%f167, %f165, %f166, %f164;
	ld.global.f32 	%f168, [%rd1+220];
	ld.global.f32 	%f169, [%rd22+28160];
	fma.rn.f32 	%f170, %f168, %f169, %f167;
	ld.global.f32 	%f171, [%rd1+224];
	ld.global.f32 	%f172, [%rd22+28672];
	fma.rn.f32 	%f173, %f171, %f172, %f170;
	ld.global.f32 	%f174, [%rd1+228];
	ld.global.f32 	%f175, [%rd22+29184];
	fma.rn.f32 	%f176, %f174, %f175, %f173;
	ld.global.f32 	%f177, [%rd1+232];
	ld.global.f32 	%f178, [%rd22+29696];
	fma.rn.f32 	%f179, %f177, %f178, %f176;
	ld.global.f32 	%f180, [%rd1+236];
	ld.global.f32 	%f181, [%rd22+30208];
	fma.rn.f32 	%f182, %f180, %f181, %f179;
	ld.global.f32 	%f183, [%rd1+240];
	ld.global.f32 	%f184, [%rd22+30720];
	fma.rn.f32 	%f185, %f183, %f184, %f182;
	ld.global.f32 	%f186, [%rd1+244];
	ld.global.f32 	%f187, [%rd22+31232];
	fma.rn.f32 	%f188, %f186, %f187, %f185;
	ld.global.f32 	%f189, [%rd1+248];
	ld.global.f32 	%f190, [%rd22+31744];
	fma.rn.f32 	%f191, %f189, %f190, %f188;
	ld.global.f32 	%f192, [%rd1+252];
	ld.global.f32 	%f193, [%rd22+32256];
	fma.rn.f32 	%f194, %f192, %f193, %f191;
	ld.global.f32 	%f195, [%rd1+256];
	ld.global.f32 	%f196, [%rd22+32768];
	fma.rn.f32 	%f197, %f195, %f196, %f194;
	ld.global.f32 	%f198, [%rd1+260];
	ld.global.f32 	%f199, [%rd22+33280];
	fma.rn.f32 	%f200, %f198, %f199, %f197;
	ld.global.f32 	%f201, [%rd1+264];
	ld.global.f32 	%f202, [%rd22+33792];
	fma.rn.f32 	%f203, %f201, %f202, %f200;
	ld.global.f32 	%f204, [%rd1+268];
	ld.global.f32 	%f205, [%rd22+34304];
	fma.rn.f32 	%f206, %f204, %f205, %f203;
	ld.global.f32 	%f207, [%rd1+272];
	ld.global.f32 	%f208, [%rd22+34816];
	fma.rn.f32 	%f209, %f207, %f208, %f206;
	ld.global.f32 	%f210, [%rd1+276];
	ld.global.f32 	%f211, [%rd22+35328];
	fma.rn.f32 	%f212, %f210, %f211, %f209;
	ld.global.f32 	%f213, [%rd1+280];
	ld.global.f32 	%f214, [%rd22+35840];
	fma.rn.f32 	%f215, %f213, %f214, %f212;
	ld.global.f32 	%f216, [%rd1+284];
	ld.global.f32 	%f217, [%rd22+36352];
	fma.rn.f32 	%f218, %f216, %f217, %f215;
	ld.global.f32 	%f219, [%rd1+288];
	ld.global.f32 	%f220, [%rd22+36864];
	fma.rn.f32 	%f221, %f219, %f220, %f218;
	ld.global.f32 	%f222, [%rd1+292];
	ld.global.f32 	%f223, [%rd22+37376];
	fma.rn.f32 	%f224, %f222, %f223, %f221;
	ld.global.f32 	%f225, [%rd1+296];
	ld.global.f32 	%f226, [%rd22+37888];
	fma.rn.f32 	%f227, %f225, %f226, %f224;
	ld.global.f32 	%f228, [%rd1+300];
	ld.global.f32 	%f229, [%rd22+38400];
	fma.rn.f32 	%f230, %f228, %f229, %f227;
	ld.global.f32 	%f231, [%rd1+304];
	ld.global.f32 	%f232, [%rd22+38912];
	fma.rn.f32 	%f233, %f231, %f232, %f230;
	ld.global.f32 	%f234, [%rd1+308];
	ld.global.f32 	%f235, [%rd22+39424];
	fma.rn.f32 	%f236, %f234, %f235, %f233;
	ld.global.f32 	%f237, [%rd1+312];
	ld.global.f32 	%f238, [%rd22+39936];
	fma.rn.f32 	%f239, %f237, %f238, %f236;
	ld.global.f32 	%f240, [%rd1+316];
	ld.global.f32 	%f241, [%rd22+40448];
	fma.rn.f32 	%f242, %f240, %f241, %f239;
	ld.global.f32 	%f243, [%rd1+320];
	ld.global.f32 	%f244, [%rd22+40960];
	fma.rn.f32 	%f245, %f243, %f244, %f242;
	ld.global.f32 	%f246, [%rd1+324];
	ld.global.f32 	%f247, [%rd22+41472];
	fma.rn.f32 	%f248, %f246, %f247, %f245;
	ld.global.f32 	%f249, [%rd1+328];
	ld.global.f32 	%f250, [%rd22+41984];
	fma.rn.f32 	%f251, %f249, %f250, %f248;
	ld.global.f32 	%f252, [%rd1+332];
	ld.global.f32 	%f253, [%rd22+42496];
	fma.rn.f32 	%f254, %f252, %f253, %f251;
	ld.global.f32 	%f255, [%rd1+336];
	ld.global.f32 	%f256, [%rd22+43008];
	fma.rn.f32 	%f257, %f255, %f256, %f254;
	ld.global.f32 	%f258, [%rd1+340];
	ld.global.f32 	%f259, [%rd22+43520];
	fma.rn.f32 	%f260, %f258, %f259, %f257;
	ld.global.f32 	%f261, [%rd1+344];
	ld.global.f32 	%f262, [%rd22+44032];
	fma.rn.f32 	%f263, %f261, %f262, %f260;
	ld.global.f32 	%f264, [%rd1+348];
	ld.global.f32 	%f265, [%rd22+44544];
	fma.rn.f32 	%f266, %f264, %f265, %f263;
	ld.global.f32 	%f267, [%rd1+352];
	ld.global.f32 	%f268, [%rd22+45056];
	fma.rn.f32 	%f269, %f267, %f268, %f266;
	ld.global.f32 	%f270, [%rd1+356];
	ld.global.f32 	%f271, [%rd22+45568];
	fma.rn.f32 	%f272, %f270, %f271, %f269;
	ld.global.f32 	%f273, [%rd1+360];
	ld.global.f32 	%f274, [%rd22+46080];
	fma.rn.f32 	%f275, %f273, %f274, %f272;
	ld.global.f32 	%f276, [%rd1+364];
	ld.global.f32 	%f277, [%rd22+46592];
	fma.rn.f32 	%f278, %f276, %f277, %f275;
	ld.global.f32 	%f279, [%rd1+368];
	ld.global.f32 	%f280, [%rd22+47104];
	fma.rn.f32 	%f281, %f279, %f280, %f278;
	ld.global.f32 	%f282, [%rd1+372];
	ld.global.f32 	%f283, [%rd22+47616];
	fma.rn.f32 	%f284, %f282, %f283, %f281;
	ld.global.f32 	%f285, [%rd1+376];
	ld.global.f32 	%f286, [%rd22+48128];
	fma.rn.f32 	%f287, %f285, %f286, %f284;
	ld.global.f32 	%f288, [%rd1+380];
	ld.global.f32 	%f289, [%rd22+48640];
	fma.rn.f32 	%f290, %f288, %f289, %f287;
	ld.global.f32 	%f291, [%rd1+384];
	ld.global.f32 	%f292, [%rd22+49152];
	fma.rn.f32 	%f293, %f291, %f292, %f290;
	ld.global.f32 	%f294, [%rd1+388];
	ld.global.f32 	%f295, [%rd22+49664];
	fma.rn.f32 	%f296, %f294, %f295, %f293;
	ld.global.f32 	%f297, [%rd1+392];
	ld.global.f32 	%f298, [%rd22+50176];
	fma.rn.f32 	%f299, %f297, %f298, %f296;
	ld.global.f32 	%f300, [%rd1+396];
	ld.global.f32 	%f301, [%rd22+50688];
	fma.rn.f32 	%f302, %f300, %f301, %f299;
	ld.global.f32 	%f303, [%rd1+400];
	ld.global.f32 	%f304, [%rd22+51200];
	fma.rn.f32 	%f305, %f303, %f304, %f302;
	ld.global.f32 	%f306, [%rd1+404];
	ld.global.f32 	%f307, [%rd22+51712];
	fma.rn.f32 	%f308, %f306, %f307, %f305;
	ld.global.f32 	%f309, [%rd1+408];
	ld.global.f32 	%f310, [%rd22+52224];
	fma.rn.f32 	%f311, %f309, %f310, %f308;
	ld.global.f32 	%f312, [%rd1+412];
	ld.global.f32 	%f313, [%rd22+52736];
	fma.rn.f32 	%f314, %f312, %f313, %f311;
	ld.global.f32 	%f315, [%rd1+416];
	ld.global.f32 	%f316, [%rd22+53248];
	fma.rn.f32 	%f317, %f315, %f316, %f314;
	ld.global.f32 	%f318, [%rd1+420];
	ld.global.f32 	%f319, [%rd22+53760];
	fma.rn.f32 	%f320, %f318, %f319, %f317;
	ld.global.f32 	%f321, [%rd1+424];
	ld.global.f32 	%f322, [%rd22+54272];
	fma.rn.f32 	%f323, %f321, %f322, %f320;
	ld.global.f32 	%f324, [%rd1+428];
	ld.global.f32 	%f325, [%rd22+54784];
	fma.rn.f32 	%f326, %f324, %f325, %f323;
	ld.global.f32 	%f327, [%rd1+432];
	ld.global.f32 	%f328, [%rd22+55296];
	fma.rn.f32 	%f329, %f327, %f328, %f326;
	ld.global.f32 	%f330, [%rd1+436];
	ld.global.f32 	%f331, [%rd22+55808];
	fma.rn.f32 	%f332, %f330, %f331, %f329;
	ld.global.f32 	%f333, [%rd1+440];
	ld.global.f32 	%f334, [%rd22+56320];
	fma.rn.f32 	%f335, %f333, %f334, %f332;
	ld.global.f32 	%f336, [%rd1+444];
	ld.global.f32 	%f337, [%rd22+56832];
	fma.rn.f32 	%f338, %f336, %f337, %f335;
	ld.global.f32 	%f339, [%rd1+448];
	ld.global.f32 	%f340, [%rd22+57344];
	fma.rn.f32 	%f341, %f339, %f340, %f338;
	ld.global.f32 	%f342, [%rd1+452];
	ld.global.f32 	%f343, [%rd22+57856];
	fma.rn.f32 	%f344, %f342, %f343, %f341;
	ld.global.f32 	%f345, [%rd1+456];
	ld.global.f32 	%f346, [%rd22+58368];
	fma.rn.f32 	%f347, %f345, %f346, %f344;
	ld.global.f32 	%f348, [%rd1+460];
	ld.global.f32 	%f349, [%rd22+58880];
	fma.rn.f32 	%f350, %f348, %f349, %f347;
	ld.global.f32 	%f351, [%rd1+464];
	ld.global.f32 	%f352, [%rd22+59392];
	fma.rn.f32 	%f353, %f351, %f352, %f350;
	ld.global.f32 	%f354, [%rd1+468];
	ld.global.f32 	%f355, [%rd22+59904];
	fma.rn.f32 	%f356, %f354, %f355, %f353;
	ld.global.f32 	%f357, [%rd1+472];
	ld.global.f32 	%f358, [%rd22+60416];
	fma.rn.f32 	%f359, %f357, %f358, %f356;
	ld.global.f32 	%f360, [%rd1+476];
	ld.global.f32 	%f361, [%rd22+60928];
	fma.rn.f32 	%f362, %f360, %f361, %f359;
	ld.global.f32 	%f363, [%rd1+480];
	ld.global.f32 	%f364, [%rd22+61440];
	fma.rn.f32 	%f365, %f363, %f364, %f362;
	ld.global.f32 	%f366, [%rd1+484];
	ld.global.f32 	%f367, [%rd22+61952];
	fma.rn.f32 	%f368, %f366, %f367, %f365;
	ld.global.f32 	%f369, [%rd1+488];
	ld.global.f32 	%f370, [%rd22+62464];
	fma.rn.f32 	%f371, %f369, %f370, %f368;
	ld.global.f32 	%f372, [%rd1+492];
	ld.global.f32 	%f373, [%rd22+62976];
	fma.rn.f32 	%f374, %f372, %f373, %f371;
	ld.global.f32 	%f375, [%rd1+496];
	ld.global.f32 	%f376, [%rd22+63488];
	fma.rn.f32 	%f377, %f375, %f376, %f374;
	ld.global.f32 	%f378, [%rd1+500];
	ld.global.f32 	%f379, [%rd22+64000];
	fma.rn.f32 	%f380, %f378, %f379, %f377;
	ld.global.f32 	%f381, [%rd1+504];
	ld.global.f32 	%f382, [%rd22+64512];
	fma.rn.f32 	%f383, %f381, %f382, %f380;
	ld.global.f32 	%f384, [%rd1+508];
	ld.global.f32 	%f385, [%rd22+65024];
	fma.rn.f32 	%f386, %f384, %f385, %f383;
	mov.u64 	%rd24, result;
	add.s64 	%rd25, %rd24, %rd5;
	add.s64 	%rd26, %rd25, %rd20;
	st.global.f32 	[%rd26], %f386;
	shl.b32 	%r13, %r1, 7;
	add.s32 	%r14, %r13, %r2;
	cvta.to.global.u64 	%rd27, %rd4;
	mul.wide.s32 	%rd28, %r14, 4;
	add.s64 	%rd29, %rd27, %rd28;
	st.global.f32 	[%rd29], %f386;
$L__BB0_6:
	ret;

}


// ===== COMPILED SASS (sm_100) =====

	.target	sm_100

	.elftype	@"ET_EXEC"


//--------------------- .note.nv.tkinfo           --------------------------
	.section	.note.nv.tkinfo,"",@"SHT_NOTE"
	.sectionflags	@"SHF_NOTE_NV_TKINFO"
	.tkinfo
        /*0018*/ 	.word	0x00000002
        /*0030*/ 	.string	""
        /*0030*/ 	.string	"ptxas"
        /*0030*/ 	.string	"Cuda compilation tools, release 13.0, V13.0.88"
        /*0030*/ 	.string	"Build cuda_13.0.r13.0/compiler.36424714_0"
        /*0030*/ 	.string	"-arch sm_100 -m 64 "



//--------------------- .note.nv.cuinfo           --------------------------
	.section	.note.nv.cuinfo,"",@"SHT_NOTE"
	.sectionflags	@"SHF_NOTE_NV_CUINFO"
        /*0018*/ 	.short	0x0002
        /*001a*/ 	.short	0x0064
        /*001c*/ 	.short	0x0082
	.zero		2


//--------------------- .nv.info                  --------------------------
	.section	.nv.info,"",@"SHT_CUDA_INFO"
	.align	4


	//----- nvinfo : EIATTR_REGCOUNT
	.align		4
        /*0000*/ 	.byte	0x04, 0x2f
        /*0002*/ 	.short	(.L_4 - .L_3)
	.align		4
.L_3:
        /*0004*/ 	.word	index@(_Z31attention_output_tile_64_kernelPfS_S_)
        /*0008*/ 	.word	0x00000020


	//----- nvinfo : EIATTR_FRAME_SIZE
	.align		4
.L_4:
        /*000c*/ 	.byte	0x04, 0x11
        /*000e*/ 	.short	(.L_6 - .L_5)
	.align		4
.L_5:
        /*0010*/ 	.word	index@(_Z31attention_output_tile_64_kernelPfS_S_)
        /*0014*/ 	.word	0x00000000


	//----- nvinfo : EIATTR_MIN_STACK_SIZE
	.align		4
.L_6:
        /*0018*/ 	.byte	0x04, 0x12
        /*001a*/ 	.short	(.L_8 - .L_7)
	.align		4
.L_7:
        /*001c*/ 	.word	index@(_Z31attention_output_tile_64_kernelPfS_S_)
        /*0020*/ 	.word	0x00000000
.L_8:


//--------------------- .nv.compat                --------------------------
	.section	.nv.compat,"",@"SHT_CUDA_COMPAT_INFO"
	.align	4
        /*0000*/ 	.byte	0x02, 0x09, 0x00, 0x00, 0x02, 0x02, 0x01, 0x00, 0x02, 0x05, 0x05, 0x00, 0x03, 0x07, 0x01, 0x01
        /*0010*/ 	.byte	0x02, 0x03, 0x00, 0x00, 0x02, 0x06, 0x01, 0x00, 0x04, 0x0b, 0x08, 0x00, 0x09, 0x00, 0x00, 0x00
        /*0020*/ 	.byte	0x00, 0x00, 0x00, 0x00


//--------------------- .nv.info._Z31attention_output_tile_64_kernelPfS_S_ --------------------------
	.section	.nv.info._Z31attention_output_tile_64_kernelPfS_S_,"",@"SHT_CUDA_INFO"
	.sectionflags	@""
	.align	4


	//----- nvinfo : EIATTR_CUDA_API_VERSION
	.align		4
        /*0000*/ 	.byte	0x04, 0x37
        /*0002*/ 	.short	(.L_10 - .L_9)
.L_9:
        /*0004*/ 	.word	0x00000082


	//----- nvinfo : EIATTR_KPARAM_INFO
	.align		4
.L_10:
        /*0008*/ 	.byte	0x04, 0x17
        /*000a*/ 	.short	(.L_12 - .L_11)
.L_11:
        /*000c*/ 	.word	0x00000000
        /*0010*/ 	.short	0x0002
        /*0012*/ 	.short	0x0010
        /*0014*/ 	.byte	0x00, 0xf5, 0x21, 0x00


	//----- nvinfo : EIATTR_KPARAM_INFO
	.align		4
.L_12:
        /*0018*/ 	.byte	0x04, 0x17
        /*001a*/ 	.short	(.L_14 - .L_13)
.L_13:
        /*001c*/ 	.word	0x00000000
        /*0020*/ 	.short	0x0001
        /*0022*/ 	.short	0x0008
        /*0024*/ 	.byte	0x00, 0xf5, 0x21, 0x00


	//----- nvinfo : EIATTR_KPARAM_INFO
	.align		4
.L_14:
        /*0028*/ 	.byte	0x04, 0x17
        /*002a*/ 	.short	(.L_16 - .L_15)
.L_15:
        /*002c*/ 	.word	0x00000000
        /*0030*/ 	.short	0x0000
        /*0032*/ 	.short	0x0000
        /*0034*/ 	.byte	0x00, 0xf5, 0x21, 0x00


	//----- nvinfo : EIATTR_SPARSE_MMA_MASK
	.align		4
.L_16:
        /*0038*/ 	.byte	0x03, 0x50
        /*003a*/ 	.short	0x0000


	//----- nvinfo : EIATTR_MAXREG_COUNT
	.align		4
        /*003c*/ 	.byte	0x03, 0x1b
        /*003e*/ 	.short	0x00ff


	//----- nvinfo : EIATTR_MERCURY_ISA_VERSION
	.align		4
        /*0040*/ 	.byte	0x03, 0x5f
        /*0042*/ 	.short	0x0101


	//----- nvinfo : EIATTR_VRC_CTA_INIT_COUNT
	.align		4
        /*0044*/ 	.byte	0x02, 0x4a
	.zero		1
	.zero		1


	//----- nvinfo : EIATTR_EXIT_INSTR_OFFSETS
	.align		4
        /*0048*/ 	.byte	0x04, 0x1c
        /*004a*/ 	.short	(.L_18 - .L_17)


	//   ....[0]....
.L_17:
        /*004c*/ 	.word	0x00000210


	//   ....[1]....
        /*0050*/ 	.word	0x00001ac0


	//----- nvinfo : EIATTR_CRS_STACK_SIZE
	.align		4
.L_18:
        /*0054*/ 	.byte	0x04, 0x1e
        /*0056*/ 	.short	(.L_20 - .L_19)
.L_19:
        /*0058*/ 	.word	0x00000000


	//----- nvinfo : EIATTR_CBANK_PARAM_SIZE
	.align		4
.L_20:
        /*005c*/ 	.byte	0x03, 0x19
        /*005e*/ 	.short	0x0018


	//----- nvinfo : EIATTR_PARAM_CBANK
	.align		4
        /*0060*/ 	.byte	0x04, 0x0a
        /*0062*/ 	.short	(.L_22 - .L_21)
	.align		4
.L_21:
        /*0064*/ 	.word	index@(.nv.constant0._Z31attention_output_tile_64_kernelPfS_S_)
        /*0068*/ 	.short	0x0380
        /*006a*/ 	.short	0x0018


	//----- nvinfo : EIATTR_SW_WAR
	.align		4
.L_22:
        /*006c*/ 	.byte	0x04, 0x36
        /*006e*/ 	.short	(.L_24 - .L_23)
.L_23:
        /*0070*/ 	.word	0x00000008
.L_24:


//--------------------- .nv.callgraph             --------------------------
	.section	.nv.callgraph,"",@"SHT_CUDA_CALLGRAPH"
	.align	4
	.sectionentsize	8
	.align		4
        /*0000*/ 	.word	0x00000000
	.align		4
        /*0004*/ 	.word	0xffffffff
	.align		4
        /*0008*/ 	.word	0x00000000
	.align		4
        /*000c*/ 	.word	0xfffffffe
	.align		4
        /*0010*/ 	.word	0x00000000
	.align		4
        /*0014*/ 	.word	0xfffffffd
	.align		4
        /*0018*/ 	.word	0x00000000
	.align		4
        /*001c*/ 	.word	0xfffffffc


//--------------------- .nv.constant4             --------------------------
	.section	.nv.constant4,"a",@progbits
	.align	8
	.align		8
.nv.constant4:
        /*0000*/ 	.dword	weights
	.align		8
        /*0008*/ 	.dword	v
	.align		8
        /*0010*/ 	.dword	result


//--------------------- .text._Z31attention_output_tile_64_kernelPfS_S_ --------------------------
	.section	.text._Z31attention_output_tile_64_kernelPfS_S_,"ax",@progbits
	.align	128
        .global         _Z31attention_output_tile_64_kernelPfS_S_
        .type           _Z31attention_output_tile_64_kernelPfS_S_,@function
        .size           _Z31attention_output_tile_64_kernelPfS_S_,(.L_x_3 - _Z31attention_output_tile_64_kernelPfS_S_)
        .other          _Z31attention_output_tile_64_kernelPfS_S_,@"STO_CUDA_ENTRY STV_DEFAULT"
_Z31attention_output_tile_64_kernelPfS_S_:
.text._Z31attention_output_tile_64_kernelPfS_S_:
[----:B------:R-:W-:Y:S01]  /*0000*/  LDC R1, c[0x0][0x37c] ;  /* 0x0000df00ff017b82 */ /* 0x000fe20000000800 */
[----:B------:R-:W0:Y:S07]  /*0010*/  S2R R7, SR_TID.X ;  /* 0x0000000000077919 */ /* 0x000e2e0000002100 */
[----:B------:R-:W1:Y:S01]  /*0020*/  LDC R3, c[0x0][0x364] ;  /* 0x0000d900ff037b82 */ /* 0x000e620000000800 */
[----:B------:R-:W1:Y:S07]  /*0030*/  S2R R6, SR_TID.Y ;  /* 0x0000000000067919 */ /* 0x000e6e0000002200 */
[----:B------:R-:W0:Y:S08]  /*0040*/  S2UR UR5, SR_CTAID.X ;  /* 0x00000000000579c3 */ /* 0x000e300000002500 */
[----:B------:R-:W0:Y:S08]  /*0050*/  LDC R0, c[0x0][0x360] ;  /* 0x0000d800ff007b82 */ /* 0x000e300000000800 */
[----:B------:R-:W1:Y:S01]  /*0060*/  S2UR UR4, SR_CTAID.Y ;  /* 0x00000000000479c3 */ /* 0x000e620000002600 */
[----:B0-----:R-:W-:-:S05]  /*0070*/  IMAD R7, R0, UR5, R7 ;  /* 0x0000000500077c24 */ /* 0x001fca000f8e0207 */
[----:B------:R-:W-:Y:S01]  /*0080*/  ISETP.GE.AND P0, PT, R7, 0x80, PT ;  /* 0x000000800700780c */ /* 0x000fe20003f06270 */
[----:B-1----:R-:W-:Y:S01]  /*0090*/  IMAD R6, R3, UR4, R6 ;  /* 0x0000000403067c24 */ /* 0x002fe2000f8e0206 */
[----:B------:R-:W0:Y:S04]  /*00a0*/  LDCU.64 UR4, c[0x0][0x358] ;  /* 0x00006b00ff0477ac */ /* 0x000e280008000a00 */
[----:B------:R-:W-:-:S13]  /*00b0*/  ISETP.LT.U32.AND P0, PT, R6, 0x40, !P0 ;  /* 0x000000400600780c */ /* 0x000fda0004701070 */
[----:B------:R-:W1:Y:S01]  /*00c0*/  @P0 LDC.64 R2, c[0x0][0x380] ;  /* 0x0000e000ff020b82 */ /* 0x000e620000000a00 */
[----:B------:R-:W-:-:S05]  /*00d0*/  @P0 LEA R5, R6, R7, 0x7 ;  /* 0x0000000706050211 */ /* 0x000fca00078e38ff */
[----:B-1----:R-:W-:Y:S02]  /*00e0*/  @P0 IMAD.WIDE R2, R5, 0x4, R2 ;  /* 0x0000000405020825 */ /* 0x002fe400078e0202 */
[----:B------:R-:W1:Y:S04]  /*00f0*/  LDC.64 R4, c[0x4][RZ] ;  /* 0x01000000ff047b82 */ /* 0x000e680000000a00 */
[----:B0-----:R-:W2:Y:S01]  /*0100*/  @P0 LDG.E R3, desc[UR4][R2.64] ;  /* 0x0000000402030981 */ /* 0x001ea2000c1e1900 */
[----:B------:R-:W-:Y:S01]  /*0110*/  ISETP.GT.AND P1, PT, R7, 0x7f, PT ;  /* 0x0000007f0700780c */ /* 0x000fe20003f24270 */
[----:B------:R-:W-:Y:S03]  /*0120*/  BSSY.RECONVERGENT B0, `(.L_x_0) ;  /* 0x000000e000007945 */ /* 0x000fe60003800200 */
[C---:B------:R-:W-:Y:S01]  /*0130*/  ISETP.GT.U32.OR P1, PT, R6.reuse, 0x7f, P1 ;  /* 0x0000007f0600780c */ /* 0x040fe20000f24470 */
[----:B-1----:R-:W-:-:S04]  /*0140*/  IMAD.WIDE.U32 R4, R6, 0x200, R4 ;  /* 0x0000020006047825 */ /* 0x002fc800078e0004 */
[----:B------:R-:W-:-:S05]  /*0150*/  @P0 IMAD.WIDE R8, R7, 0x4, R4 ;  /* 0x0000000407080825 */ /* 0x000fca00078e0204 */
[----:B--2---:R0:W-:Y:S03]  /*0160*/  @P0 STG.E desc[UR4][R8.64], R3 ;  /* 0x0000000308000986 */ /* 0x0041e6000c101904 */
[----:B------:R-:W-:Y:S05]  /*0170*/  @P1 BRA `(.L_x_1) ;  /* 0x0000000000201947 */ /* 0x000fea0003800000 */
[----:B0-----:R-:W0:Y:S01]  /*0180*/  LDC.64 R2, c[0x0][0x388] ;  /* 0x0000e200ff027b82 */ /* 0x001e220000000a00 */
[----:B------:R-:W-:-:S05]  /*0190*/  LEA R9, R6, R7, 0x7 ;  /* 0x0000000706097211 */ /* 0x000fca00078e38ff */
[----:B0-----:R-:W-:Y:S02]  /*01a0*/  IMAD.WIDE R2, R9, 0x4, R2 ;  /* 0x0000000409027825 */ /* 0x001fe400078e0202 */
[----:B------:R-:W0:Y:S04]  /*01b0*/  LDC.64 R8, c[0x4][0x8] ;  /* 0x01000200ff087b82 */ /* 0x000e280000000a00 */
[----:B------:R-:W2:Y:S01]  /*01c0*/  LDG.E R3, desc[UR4][R2.64] ;  /* 0x0000000402037981 */ /* 0x000ea2000c1e1900 */
[----:B0-----:R-:W-:-:S04]  /*01d0*/  IMAD.WIDE.U32 R8, R6, 0x200, R8 ;  /* 0x0000020006087825 */ /* 0x001fc800078e0008 */
[----:B------:R-:W-:-:S05]  /*01e0*/  IMAD.WIDE R8, R7, 0x4, R8 ;  /* 0x0000000407087825 */ /* 0x000fca00078e0208 */
[----:B--2---:R1:W-:Y:S02]  /*01f0*/  STG.E desc[UR4][R8.64], R3 ;  /* 0x0000000308007986 */ /* 0x0043e4000c101904 */
.L_x_1:
[----:B------:R-:W-:Y:S05]  /*0200*/  BSYNC.RECONVERGENT B0 ;  /* 0x0000000000007941 */ /* 0x000fea0003800200 */
.L_x_0:
[----:B------:R-:W-:Y:S05]  /*0210*/  @!P0 EXIT ;  /* 0x000000000000894d */ /* 0x000fea0003800000 */
[----:B01----:R-:W0:Y:S01]  /*0220*/  LDC.64 R2, c[0x4][0x8] ;  /* 0x01000200ff027b82 */ /* 0x003e220000000a00 */
[----:B------:R-:W2:Y:S04]  /*0230*/  LDG.E R0, desc[UR4][R4.64] ;  /* 0x0000000404007981 */ /* 0x000ea8000c1e1900 */
[----:B------:R-:W3:Y:S04]  /*0240*/  LDG.E R27, desc[UR4][R4.64+0x4] ;  /* 0x00000404041b7981 */ /* 0x000ee8000c1e1900 */
[----:B------:R-:W4:Y:S04]  /*0250*/  LDG.E R19, desc[UR4][R4.64+0x8] ;  /* 0x0000080404137981 */ /* 0x000f28000c1e1900 */
[----:B------:R-:W5:Y:S04]  /*0260*/  LDG.E R17, desc[UR4][R4.64+0xc] ;  /* 0x00000c0404117981 */ /* 0x000f68000c1e1900 */
[----:B------:R-:W5:Y:S04]  /*0270*/  LDG.E R14, desc[UR4][R4.64+0x10] ;  /* 0x00001004040e7981 */ /* 0x000f68000c1e1900 */
[----:B------:R-:W5:Y:S01]  /*0280*/  LDG.E R12, desc[UR4][R4.64+0x14] ;  /* 0x00001404040c7981 */ /* 0x000f62000c1e1900 */
[----:B0-----:R-:W-:-:S03]  /*0290*/  IMAD.WIDE R2, R7, 0x4, R2 ;  /* 0x0000000407027825 */ /* 0x001fc600078e0202 */
[----:B------:R-:W5:Y:S04]  /*02a0*/  LDG.E R10, desc[UR4][R4.64+0x18] ;  /* 0x00001804040a7981 */ /* 0x000f68000c1e1900 */
[----:B------:R-:W2:Y:S04]  /*02b0*/  LDG.E R23, desc[UR4][R2.64] ;  /* 0x0000000402177981 */ /* 0x000ea8000c1e1900 */
[----:B------:R-:W3:Y:S04]  /*02c0*/  LDG.E R20, desc[UR4][R2.64+0x200] ;  /* 0x0002000402147981 */ /* 0x000ee8000c1e1900 */
[----:B------:R-:W4:Y:S04]  /*02d0*/  LDG.E R16, desc[UR4][R2.64+0x400] ;  /* 0x0004000402107981 */ /* 0x000f28000c1e1900 */
[----:B------:R-:W5:Y:S04]  /*02e0*/  LDG.E R24, desc[UR4][R2.64+0x600] ;  /* 0x0006000402187981 */ /* 0x000f68000c1e1900 */
        /* <DEDUP_REMOVED lines=10> */
[----:B------:R-:W5:Y:S01]  /*0390*/  LDG.E R29, desc[UR4][R2.64+0xfe00] ;  /* 0x00fe0004021d7981 */ /* 0x000f62000c1e1900 */
[----:B--2---:R-:W-:-:S03]  /*03a0*/  FFMA R0, R0, R23, RZ ;  /* 0x0000001700007223 */ /* 0x004fc600000000ff */
[----:B------:R-:W2:Y:S01]  /*03b0*/  LDG.E R23, desc[UR4][R2.64+0x1400] ;  /* 0x0014000402177981 */ /* 0x000ea2000c1e1900 */
[----:B---3--:R-:W-:-:S03]  /*03c0*/  FFMA R0, R27, R20, R0 ;  /* 0x000000141b007223 */ /* 0x008fc60000000000 */
[----:B------:R-:W2:Y:S01]  /*03d0*/  LDG.E R20, desc[UR4][R4.64+0x28] ;  /* 0x0000280404147981 */ /* 0x000ea2000c1e1900 */
[----:B----4-:R-:W-:-:S03]  /*03e0*/  FFMA R0, R19, R16, R0 ;  /* 0x0000001013007223 */ /* 0x010fc60000000000 */
[----:B------:R-:W3:Y:S04]  /*03f0*/  LDG.E R16, desc[UR4][R4.64+0x2c] ;  /* 0x00002c0404107981 */ /* 0x000ee8000c1e1900 */
[----:B------:R-:W3:Y:S01]  /*0400*/  LDG.E R19, desc[UR4][R2.64+0x1600] ;  /* 0x0016000402137981 */ /* 0x000ee2000c1e1900 */
[----:B-----5:R-:W-:-:S03]  /*0410*/  FFMA R27, R17, R24, R0 ;  /* 0x00000018111b7223 */ /* 0x020fc60000000000 */
[----:B------:R-:W4:Y:S01]  /*0420*/  LDG.E R0, desc[UR4][R4.64+0x30] ;  /* 0x0000300404007981 */ /* 0x000f22000c1e1900 */
[----:B------:R-:W-:-:S03]  /*0430*/  FFMA R27, R14, R15, R27 ;  /* 0x0000000f0e1b7223 */ /* 0x000fc6000000001b */
[----:B------:R-:W4:Y:S01]  /*0440*/  LDG.E R17, desc[UR4][R2.64+0x1800] ;  /* 0x0018000402117981 */ /* 0x000f22000c1e1900 */
[----:B------:R-:W-:-:S03]  /*0450*/  FFMA R27, R12, R13, R27 ;  /* 0x0000000d0c1b7223 */ /* 0x000fc6000000001b */
[----:B------:R-:W5:Y:S04]  /*0460*/  LDG.E R14, desc[UR4][R4.64+0x34] ;  /* 0x00003404040e7981 */ /* 0x000f68000c1e1900 */
[----:B------:R-:W5:Y:S01]  /*0470*/  LDG.E R15, desc[UR4][R2.64+0x1a00] ;  /* 0x001a0004020f7981 */ /* 0x000f62000c1e1900 */
[----:B------:R-:W-:-:S03]  /*0480*/  FFMA R27, R10, R11, R27 ;  /* 0x0000000b0a1b7223 */ /* 0x000fc6000000001b */
[----:B------:R-:W5:Y:S04]  /*0490*/  LDG.E R12, desc[UR4][R4.64+0x38] ;  /* 0x00003804040c7981 */ /* 0x000f68000c1e1900 */
[----:B------:R-:W5:Y:S04]  /*04a0*/  LDG.E R13, desc[UR4][R2.64+0x1c00] ;  /* 0x001c0004020d7981 */ /* 0x000f68000c1e1900 */
[----:B------:R-:W5:Y:S04]  /*04b0*/  LDG.E R10, desc[UR4][R4.64+0x3c] ;  /* 0x00003c04040a7981 */ /* 0x000f68000c1e1900 */
[----:B------:R-:W5:Y:S01]  /*04c0*/  LDG.E R11, desc[UR4][R2.64+0x1e00] ;  /* 0x001e0004020b7981 */ /* 0x000f62000c1e1900 */
[----:B------:R-:W-:-:S03]  /*04d0*/  FFMA R27, R8, R9, R27 ;  /* 0x00000009081b7223 */ /* 0x000fc6000000001b */
[----:B------:R-:W5:Y:S01]  /*04e0*/  LDG.E R8, desc[UR4][R4.64+0x40] ;  /* 0x0000400404087981 */ /* 0x000f62000c1e1900 */
[----:B------:R-:W-:-:S03]  /*04f0*/  FFMA R27, R18, R21, R27 ;  /* 0x00000015121b7223 */ /* 0x000fc6000000001b */
[----:B------:R-:W5:Y:S01]  /*0500*/  LDG.E R9, desc[UR4][R2.64+0x2000] ;  /* 0x0020000402097981 */ /* 0x000f62000c1e1900 */
[----:B------:R-:W-:-:S03]  /*0510*/  FFMA R27, R22, R25, R27 ;  /* 0x00000019161b7223 */ /* 0x000fc6000000001b */
[----:B------:R-:W5:Y:S04]  /*0520*/  LDG.E R18, desc[UR4][R4.64+0x44] ;  /* 0x0000440404127981 */ /* 0x000f68000c1e1900 */
[----:B------:R-:W5:Y:S04]  /*0530*/  LDG.E R21, desc[UR4][R2.64+0x2200] ;  /* 0x0022000402157981 */ /* 0x000f68000c1e1900 */
[----:B------:R-:W5:Y:S04]  /*0540*/  LDG.E R22, desc[UR4][R4.64+0x48] ;  /* 0x0000480404167981 */ /* 0x000f68000c1e1900 */
[----:B------:R-:W5:Y:S01]  /*0550*/  LDG.E R25, desc[UR4][R2.64+0x2400] ;  /* 0x0024000402197981 */ /* 0x000f62000c1e1900 */
[----:B--2---:R-:W-:-:S03]  /*0560*/  FFMA R27, R20, R23, R27 ;  /* 0x00000017141b7223 */ /* 0x004fc6000000001b */
[----:B------:R-:W2:Y:S04]  /*0570*/  LDG.E R20, desc[UR4][R4.64+0x4c] ;  /* 0x00004c0404147981 */ /* 0x000ea8000c1e1900 */
[----:B------:R-:W2:Y:S01]  /*0580*/  LDG.E R23, desc[UR4][R2.64+0x2600] ;  /* 0x0026000402177981 */ /* 0x000ea2000c1e1900 */
[----:B---3--:R-:W-:-:S03]  /*0590*/  FFMA R27, R16, R19, R27 ;  /* 0x00000013101b7223 */ /* 0x008fc6000000001b */
[----:B------:R-:W3:Y:S04]  /*05a0*/  LDG.E R16, desc[UR4][R4.64+0x50] ;  /* 0x0000500404107981 */ /* 0x000ee8000c1e1900 */
[----:B------:R-:W3:Y:S01]  /*05b0*/  LDG.E R19, desc[UR4][R2.64+0x2800] ;  /* 0x0028000402137981 */ /* 0x000ee2000c1e1900 */
[----:B----4-:R-:W-:-:S03]  /*05c0*/  FFMA R27, R0, R17, R27 ;  /* 0x00000011001b7223 */ /* 0x010fc6000000001b */
[----:B------:R-:W4:Y:S04]  /*05d0*/  LDG.E R0, desc[UR4][R4.64+0x54] ;  /* 0x0000540404007981 */ /* 0x000f28000c1e1900 */
[----:B------:R-:W4:Y:S01]  /*05e0*/  LDG.E R17, desc[UR4][R2.64+0x2a00] ;  /* 0x002a000402117981 */ /* 0x000f22000c1e1900 */
[----:B-----5:R-:W-:-:S03]  /*05f0*/  FFMA R27, R14, R15, R27 ;  /* 0x0000000f0e1b7223 */ /* 0x020fc6000000001b */
[----:B------:R-:W5:Y:S04]  /*0600*/  LDG.E R14, desc[UR4][R4.64+0x58] ;  /* 0x00005804040e7981 */ /* 0x000f68000c1e1900 */
[----:B------:R-:W5:Y:S01]  /*0610*/  LDG.E R15, desc[UR4][R2.64+0x2c00] ;  /* 0x002c0004020f7981 */ /* 0x000f62000c1e1900 */
[----:B------:R-:W-:-:S03]  /*0620*/  FFMA R27, R12, R13, R27 ;  /* 0x0000000d0c1b7223 */ /* 0x000fc6000000001b */
        /* <DEDUP_REMOVED lines=310> */
[----:B------:R0:W5:Y:S02]  /*1990*/  LDG.E R25, desc[UR4][R2.64+0xfc00] ;  /* 0x00fc000402197981 */ /* 0x000164000c1e1900 */
[----:B0-----:R-:W-:Y:S01]  /*19a0*/  LEA R3, R6, R7, 0x7 ;  /* 0x0000000706037211 */ /* 0x001fe200078e38ff */
[----:B--2---:R-:W-:-:S04]  /*19b0*/  FFMA R9, R20, R23, R9 ;  /* 0x0000001714097223 */ /* 0x004fc80000000009 */
[----:B---3--:R-:W-:Y:S02]  /*19c0*/  FFMA R16, R16, R19, R9 ;  /* 0x0000001310107223 */ /* 0x008fe40000000009 */
[----:B------:R-:W0:Y:S02]  /*19d0*/  LDC.64 R8, c[0x4][0x10] ;  /* 0x01000400ff087b82 */ /* 0x000e240000000a00 */
[----:B----4-:R-:W-:-:S04]  /*19e0*/  FFMA R17, R17, R0, R16 ;  /* 0x0000000011117223 */ /* 0x010fc80000000010 */
[----:B-----5:R-:W-:Y:S02]  /*19f0*/  FFMA R0, R14, R15, R17 ;  /* 0x0000000f0e007223 */ /* 0x020fe40000000011 */
[----:B------:R-:W1:Y:S02]  /*1a00*/  LDC.64 R14, c[0x0][0x390] ;  /* 0x0000e400ff0e7b82 */ /* 0x000e640000000a00 */
[----:B------:R-:W-:-:S04]  /*1a10*/  FFMA R13, R13, R12, R0 ;  /* 0x0000000c0d0d7223 */ /* 0x000fc80000000000 */
[----:B------:R-:W-:Y:S01]  /*1a20*/  FFMA R11, R10, R11, R13 ;  /* 0x0000000b0a0b7223 */ /* 0x000fe2000000000d */
[----:B0-----:R-:W-:-:S04]  /*1a30*/  IMAD.WIDE.U32 R8, R6, 0x200, R8 ;  /* 0x0000020006087825 */ /* 0x001fc800078e0008 */
[----:B------:R-:W-:-:S04]  /*1a40*/  FFMA R11, R24, R27, R11 ;  /* 0x0000001b180b7223 */ /* 0x000fc8000000000b */
[----:B------:R-:W-:Y:S01]  /*1a50*/  FFMA R11, R18, R21, R11 ;  /* 0x00000015120b7223 */ /* 0x000fe2000000000b */
[----:B------:R-:W-:-:S04]  /*1a60*/  IMAD.WIDE R8, R7, 0x4, R8 ;  /* 0x0000000407087825 */ /* 0x000fc800078e0208 */
[----:B------:R-:W-:Y:S01]  /*1a70*/  FFMA R11, R22, R25, R11 ;  /* 0x00000019160b7223 */ /* 0x000fe2000000000b */
[----:B-1----:R-:W-:-:S04]  /*1a80*/  IMAD.WIDE R14, R3, 0x4, R14 ;  /* 0x00000004030e7825 */ /* 0x002fc800078e020e */
[----:B------:R-:W-:-:S05]  /*1a90*/  FFMA R11, R26, R29, R11 ;  /* 0x0000001d1a0b7223 */ /* 0x000fca000000000b */
[----:B------:R-:W-:Y:S04]  /*1aa0*/  STG.E desc[UR4][R8.64], R11 ;  /* 0x0000000b08007986 */ /* 0x000fe8000c101904 */
[----:B------:R-:W-:Y:S01]  /*1ab0*/  STG.E desc[UR4][R14.64], R11 ;  /* 0x0000000b0e007986 */ /* 0x000fe2000c101904 */
[----:B------:R-:W-:Y:S05]  /*1ac0*/  EXIT ;  /* 0x000000000000794d */ /* 0x000fea0003800000 */
.L_x_2:
[----:B------:R-:W-:-:S00]  /*1ad0*/  BRA `(.L_x_2) ;  /* 0xfffffffc00fc7947 */ /* 0x000fc0000383ffff */
[----:B------:R-:W-:-:S00]  /*1ae0*/  NOP ;  /* 0x0000000000007918 */ /* 0x000fc00000000000 */
        /* <DEDUP_REMOVED lines=9> */
.L_x_3:


//--------------------- .nv.shared.reserved.0     --------------------------
	.section	.nv.shared.reserved.0,"aw",@nobits
	.weak		__nv_reservedSMEM_offset_0_alias
	.size		__nv_reservedSMEM_offset_0_alias, 0, 64
	.other		__nv_reservedSMEM_offset_0_alias,@"STO_CUDA_RESERVED_SHARED STV_DEFAULT"
__nv_reservedSMEM_offset_0_alias:
	.zero		0
	.zero		64


//--------------------- .nv.global                --------------------------
	.section	.nv.global,"aw",@nobits
	.align	4
.nv.global:
	.type		result,@object
	.size		result,(weights - result)
result:
	.zero		32768
	.type		weights,@object
	.size		weights,(v - weights)
weights:
	.zero		32768
	.type		v,@object
	.size		v,(.L_1 - v)
v:
	.zero		65536
.L_1:


//--------------------- .nv.constant0._Z31attention_output_tile_64_kernelPfS_S_ --------------------------
	.section	.nv.constant0._Z31attention_output_tile_64_kernelPfS_S_,"a",@progbits
	.sectionflags	@""
	.align	4
.nv.constant0._Z31attention_output_tile_64_kernelPfS_S_:
	.zero		920


//--------------------- SYMBOLS --------------------------

	.type		.nv.reservedSmem.offset0,@object
	.size		.nv.reservedSmem.offset0,0x4
